//
// Generated by NVIDIA NVVM Compiler
//
// Compiler Build ID: CL-36424714
// Cuda compilation tools, release 13.0, V13.0.88
// Based on NVVM 20.0.0
//

.version 9.0
.target sm_100
.address_size 64

	// .globl	_Z14compute_kernelPfif

.visible .entry _Z14compute_kernelPfif(
	.param .u64 .ptr .align 1 _Z14compute_kernelPfif_param_0,
	.param .u32 _Z14compute_kernelPfif_param_1,
	.param .f32 _Z14compute_kernelPfif_param_2
)
{
	.reg .pred 	%p<2>;
	.reg .b32 	%r<6>;
	.reg .b32 	%f<4>;
	.reg .b64 	%rd<5>;

	ld.param.u64 	%rd1, [_Z14compute_kernelPfif_param_0];
	ld.param.u32 	%r2, [_Z14compute_kernelPfif_param_1];
	ld.param.f32 	%f1, [_Z14compute_kernelPfif_param_2];
	mov.u32 	%r3, %ctaid.x;
	mov.u32 	%r4, %ntid.x;
	mov.u32 	%r5, %tid.x;
	mad.lo.s32 	%r1, %r3, %r4, %r5;
	setp.ge.s32 	%p1, %r1, %r2;
	@%p1 bra 	$L__BB0_2;
	cvta.to.global.u64 	%rd2, %rd1;
	mul.wide.s32 	%rd3, %r1, 4;
	add.s64 	%rd4, %rd2, %rd3;
	ld.global.f32 	%f2, [%rd4];
	add.f32 	%f3, %f1, %f2;
	st.global.f32 	[%rd4], %f3;
$L__BB0_2:
	ret;

}


// ===== COMPILED SASS (sm_100) =====

	.target	sm_100

	.elftype	@"ET_EXEC"


//--------------------- .note.nv.tkinfo           --------------------------
	.section	.note.nv.tkinfo,"",@"SHT_NOTE"
	.sectionflags	@"SHF_NOTE_NV_TKINFO"
	.tkinfo
        /*0018*/ 	.word	0x00000002
        /*0030*/ 	.string	""
        /*0030*/ 	.string	"ptxas"
        /*0030*/ 	.string	"Cuda compilation tools, release 13.0, V13.0.88"
        /*0030*/ 	.string	"Build cuda_13.0.r13.0/compiler.36424714_0"
        /*0030*/ 	.string	"-arch sm_100 -m 64 "



//--------------------- .note.nv.cuinfo           --------------------------
	.section	.note.nv.cuinfo,"",@"SHT_NOTE"
	.sectionflags	@"SHF_NOTE_NV_CUINFO"
        /*0018*/ 	.short	0x0002
        /*001a*/ 	.short	0x0064
        /*001c*/ 	.short	0x0082
	.zero		2


//--------------------- .nv.info                  --------------------------
	.section	.nv.info,"",@"SHT_CUDA_INFO"
	.align	4


	//----- nvinfo : EIATTR_REGCOUNT
	.align		4
        /*0000*/ 	.byte	0x04, 0x2f
        /*0002*/ 	.short	(.L_1 - .L_0)
	.align		4
.L_0:
        /*0004*/ 	.word	index@(_Z14compute_kernelPfif)
        /*0008*/ 	.word	0x00000008


	//----- nvinfo : EIATTR_FRAME_SIZE
	.align		4
.L_1:
        /*000c*/ 	.byte	0x04, 0x11
        /*000e*/ 	.short	(.L_3 - .L_2)
	.align		4
.L_2:
        /*0010*/ 	.word	index@(_Z14compute_kernelPfif)
        /*0014*/ 	.word	0x00000000


	//----- nvinfo : EIATTR_MIN_STACK_SIZE
	.align		4
.L_3:
        /*0018*/ 	.byte	0x04, 0x12
        /*001a*/ 	.short	(.L_5 - .L_4)
	.align		4
.L_4:
        /*001c*/ 	.word	index@(_Z14compute_kernelPfif)
        /*0020*/ 	.word	0x00000000
.L_5:


//--------------------- .nv.compat                --------------------------
	.section	.nv.compat,"",@"SHT_CUDA_COMPAT_INFO"
	.align	4
        /*0000*/ 	.byte	0x02, 0x09, 0x00, 0x00, 0x02, 0x02, 0x01, 0x00, 0x02, 0x05, 0x05, 0x00, 0x03, 0x07, 0x01, 0x01
        /*0010*/ 	.byte	0x02, 0x03, 0x00, 0x00, 0x02, 0x06, 0x01, 0x00, 0x04, 0x0b, 0x08, 0x00, 0x09, 0x00, 0x00, 0x00
        /*0020*/ 	.byte	0x00, 0x00, 0x00, 0x00


//--------------------- .nv.info._Z14compute_kernelPfif --------------------------
	.section	.nv.info._Z14compute_kernelPfif,"",@"SHT_CUDA_INFO"
	.sectionflags	@""
	.align	4


	//----- nvinfo : EIATTR_CUDA_API_VERSION
	.align		4
        /*0000*/ 	.byte	0x04, 0x37
        /*0002*/ 	.short	(.L_7 - .L_6)
.L_6:
        /*0004*/ 	.word	0x00000082


	//----- nvinfo : EIATTR_KPARAM_INFO
	.align		4
.L_7:
        /*0008*/ 	.byte	0x04, 0x17
        /*000a*/ 	.short	(.L_9 - .L_8)
.L_8:
        /*000c*/ 	.word	0x00000000
        /*0010*/ 	.short	0x0002
        /*0012*/ 	.short	0x000c
        /*0014*/ 	.byte	0x00, 0xf0, 0x11, 0x00


	//----- nvinfo : EIATTR_KPARAM_INFO
	.align		4
.L_9:
        /*0018*/ 	.byte	0x04, 0x17
        /*001a*/ 	.short	(.L_11 - .L_10)
.L_10:
        /*001c*/ 	.word	0x00000000
        /*0020*/ 	.short	0x0001
        /*0022*/ 	.short	0x0008
        /*0024*/ 	.byte	0x00, 0xf0, 0x11, 0x00


	//----- nvinfo : EIATTR_KPARAM_INFO
	.align		4
.L_11:
        /*0028*/ 	.byte	0x04, 0x17
        /*002a*/ 	.short	(.L_13 - .L_12)
.L_12:
        /*002c*/ 	.word	0x00000000
        /*0030*/ 	.short	0x0000
        /*0032*/ 	.short	0x0000
        /*0034*/ 	.byte	0x00, 0xf5, 0x21, 0x00


	//----- nvinfo : EIATTR_SPARSE_MMA_MASK
	.align		4
.L_13:
        /*0038*/ 	.byte	0x03, 0x50
        /*003a*/ 	.short	0x0000


	//----- nvinfo : EIATTR_MAXREG_COUNT
	.align		4
        /*003c*/ 	.byte	0x03, 0x1b
        /*003e*/ 	.short	0x00ff


	//----- nvinfo : EIATTR_MERCURY_ISA_VERSION
	.align		4
        /*0040*/ 	.byte	0x03, 0x5f
        /*0042*/ 	.short	0x0101


	//----- nvinfo : EIATTR_VRC_CTA_INIT_COUNT
	.align		4
        /*0044*/ 	.byte	0x02, 0x4a
	.zero		1
	.zero		1


	//----- nvinfo : EIATTR_EXIT_INSTR_OFFSETS
	.align		4
        /*0048*/ 	.byte	0x04, 0x1c
        /*004a*/ 	.short	(.L_15 - .L_14)


	//   ....[0]....
.L_14:
        /*004c*/ 	.word	0x00000070


	//   ....[1]....
        /*0050*/ 	.word	0x000000f0


	//----- nvinfo : EIATTR_CBANK_PARAM_SIZE
	.align		4
.L_15:
        /*0054*/ 	.byte	0x03, 0x19
        /*0056*/ 	.short	0x0010


	//----- nvinfo : EIATTR_PARAM_CBANK
	.align		4
        /*0058*/ 	.byte	0x04, 0x0a
        /*005a*/ 	.short	(.L_17 - .L_16)
	.align		4
.L_16:
        /*005c*/ 	.word	index@(.nv.constant0._Z14compute_kernelPfif)
        /*0060*/ 	.short	0x0380
        /*0062*/ 	.short	0x0010


	//----- nvinfo : EIATTR_SW_WAR
	.align		4
.L_17:
        /*0064*/ 	.byte	0x04, 0x36
        /*0066*/ 	.short	(.L_19 - .L_18)
.L_18:
        /*0068*/ 	.word	0x00000008
.L_19:


//--------------------- .nv.callgraph             --------------------------
	.section	.nv.callgraph,"",@"SHT_CUDA_CALLGRAPH"
	.align	4
	.sectionentsize	8
	.align		4
        /*0000*/ 	.word	0x00000000
	.align		4
        /*0004*/ 	.word	0xffffffff
	.align		4
        /*0008*/ 	.word	0x00000000
	.align		4
        /*000c*/ 	.word	0xfffffffe
	.align		4
        /*0010*/ 	.word	0x00000000
	.align		4
        /*0014*/ 	.word	0xfffffffd
	.align		4
        /*0018*/ 	.word	0x00000000
	.align		4
        /*001c*/ 	.word	0xfffffffc


//--------------------- .text._Z14compute_kernelPfif --------------------------
	.section	.text._Z14compute_kernelPfif,"ax",@progbits
	.align	128
        .global         _Z14compute_kernelPfif
        .type           _Z14compute_kernelPfif,@function
        .size           _Z14compute_kernelPfif,(.L_x_1 - _Z14compute_kernelPfif)
        .other          _Z14compute_kernelPfif,@"STO_CUDA_ENTRY STV_DEFAULT"
_Z14compute_kernelPfif:
.text._Z14compute_kernelPfif:
[----:B------:R-:W-:Y:S01]  /*0000*/  LDC R1, c[0x0][0x37c] ;  /* 0x0000df00ff017b82 */ /* 0x000fe20000000800 */
[----:B------:R-:W0:Y:S07]  /*0010*/  S2R R0, SR_TID.X ;  /* 0x0000000000007919 */ /* 0x000e2e0000002100 */
[----:B------:R-:W0:Y:S01]  /*0020*/  S2UR UR4, SR_CTAID.X ;  /* 0x00000000000479c3 */ /* 0x000e220000002500 */
[----:B------:R-:W1:Y:S07]  /*0030*/  LDCU UR5, c[0x0][0x388] ;  /* 0x00007100ff0577ac */ /* 0x000e6e0008000800 */
[----:B------:R-:W0:Y:S02]  /*0040*/  LDC R5, c[0x0][0x360] ;  /* 0x0000d800ff057b82 */ /* 0x000e240000000800 */
[----:B0-----:R-:W-:-:S05]  /*0050*/  IMAD R5, R5, UR4, R0 ;  /* 0x0000000405057c24 */ /* 0x001fca000f8e0200 */
[----:B-1----:R-:W-:-:S13]  /*0060*/  ISETP.GE.AND P0, PT, R5, UR5, PT ;  /* 0x0000000505007c0c */ /* 0x002fda000bf06270 */
[----:B------:R-:W-:Y:S05]  /*0070*/  @P0 EXIT ;  /* 0x000000000000094d */ /* 0x000fea0003800000 */
[----:B------:R-:W0:Y:S01]  /*0080*/  LDC.64 R2, c[0x0][0x380] ;  /* 0x0000e000ff027b82 */ /* 0x000e220000000a00 */
[----:B------:R-:W1:Y:S01]  /*0090*/  LDCU.64 UR4, c[0x0][0x358] ;  /* 0x00006b00ff0477ac */ /* 0x000e620008000a00 */
[----:B------:R-:W2:Y:S01]  /*00a0*/  LDCU UR6, c[0x0][0x38c] ;  /* 0x00007180ff0677ac */ /* 0x000ea20008000800 */
[----:B0-----:R-:W-:-:S05]  /*00b0*/  IMAD.WIDE R2, R5, 0x4, R2 ;  /* 0x0000000405027825 */ /* 0x001fca00078e0202 */
[----:B-1----:R-:W2:Y:S02]  /*00c0*/  LDG.E R0, desc[UR4][R2.64] ;  /* 0x0000000402007981 */ /* 0x002ea4000c1e1900 */
[----:B--2---:R-:W-:-:S05]  /*00d0*/  FADD R5, R0, UR6 ;  /* 0x0000000600057e21 */ /* 0x004fca0008000000 */
[----:B------:R-:W-:Y:S01]  /*00e0*/  STG.E desc[UR4][R2.64], R5 ;  /* 0x0000000502007986 */ /* 0x000fe2000c101904 */
[----:B------:R-:W-:Y:S05]  /*00f0*/  EXIT ;  /* 0x000000000000794d */ /* 0x000fea0003800000 */
.L_x_0:
[----:B------:R-:W-:-:S00]  /*0100*/  BRA `(.L_x_0) ;  /* 0xfffffffc00fc7947 */ /* 0x000fc0000383ffff */
[----:B------:R-:W-:-:S00]  /*0110*/  NOP ;  /* 0x0000000000007918 */ /* 0x000fc00000000000 */
        /* <DEDUP_REMOVED lines=14> */
.L_x_1:


//--------------------- .nv.shared.reserved.0     --------------------------
	.section	.nv.shared.reserved.0,"aw",@nobits
	.weak		__nv_reservedSMEM_offset_0_alias
	.size		__nv_reservedSMEM_offset_0_alias, 0, 64
	.other		__nv_reservedSMEM_offset_0_alias,@"STO_CUDA_RESERVED_SHARED STV_DEFAULT"
__nv_reservedSMEM_offset_0_alias:
	.zero		0
	.zero		64


//--------------------- .nv.constant0._Z14compute_kernelPfif --------------------------
	.section	.nv.constant0._Z14compute_kernelPfif,"a",@progbits
	.sectionflags	@""
	.align	4
.nv.constant0._Z14compute_kernelPfif:
	.zero		912


//--------------------- SYMBOLS --------------------------

	.type		.nv.reservedSmem.offset0,@object
	.size		.nv.reservedSmem.offset0,0x4
